//
// Generated by NVIDIA NVVM Compiler
//
// Compiler Build ID: CL-36424714
// Cuda compilation tools, release 13.0, V13.0.88
// Based on NVVM 20.0.0
//

.version 9.0
.target sm_100
.address_size 64

	// .globl	_Z15kernel_VecScalePfS_fi

.visible .entry _Z15kernel_VecScalePfS_fi(
	.param .u64 .ptr .align 1 _Z15kernel_VecScalePfS_fi_param_0,
	.param .u64 .ptr .align 1 _Z15kernel_VecScalePfS_fi_param_1,
	.param .f32 _Z15kernel_VecScalePfS_fi_param_2,
	.param .u32 _Z15kernel_VecScalePfS_fi_param_3
)
{
	.reg .pred 	%p<2>;
	.reg .b32 	%r<6>;
	.reg .b32 	%f<4>;
	.reg .b64 	%rd<8>;

	ld.param.u64 	%rd1, [_Z15kernel_VecScalePfS_fi_param_0];
	ld.param.u64 	%rd2, [_Z15kernel_VecScalePfS_fi_param_1];
	ld.param.f32 	%f1, [_Z15kernel_VecScalePfS_fi_param_2];
	ld.param.u32 	%r2, [_Z15kernel_VecScalePfS_fi_param_3];
	mov.u32 	%r3, %ctaid.x;
	mov.u32 	%r4, %ntid.x;
	mov.u32 	%r5, %tid.x;
	mad.lo.s32 	%r1, %r3, %r4, %r5;
	setp.ge.u32 	%p1, %r1, %r2;
	@%p1 bra 	$L__BB0_2;
	cvta.to.global.u64 	%rd3, %rd2;
	cvta.to.global.u64 	%rd4, %rd1;
	mul.wide.u32 	%rd5, %r1, 4;
	add.s64 	%rd6, %rd3, %rd5;
	ld.global.f32 	%f2, [%rd6];
	mul.f32 	%f3, %f1, %f2;
	add.s64 	%rd7, %rd4, %rd5;
	st.global.f32 	[%rd7], %f3;
$L__BB0_2:
	ret;

}


// ===== COMPILED SASS (sm_100) =====

	.target	sm_100

	.elftype	@"ET_EXEC"


//--------------------- .note.nv.tkinfo           --------------------------
	.section	.note.nv.tkinfo,"",@"SHT_NOTE"
	.sectionflags	@"SHF_NOTE_NV_TKINFO"
	.tkinfo
        /*0018*/ 	.word	0x00000002
        /*0030*/ 	.string	""
        /*0030*/ 	.string	"ptxas"
        /*0030*/ 	.string	"Cuda compilation tools, release 13.0, V13.0.88"
        /*0030*/ 	.string	"Build cuda_13.0.r13.0/compiler.36424714_0"
        /*0030*/ 	.string	"-arch sm_100 -m 64 "



//--------------------- .note.nv.cuinfo           --------------------------
	.section	.note.nv.cuinfo,"",@"SHT_NOTE"
	.sectionflags	@"SHF_NOTE_NV_CUINFO"
        /*0018*/ 	.short	0x0002
        /*001a*/ 	.short	0x0064
        /*001c*/ 	.short	0x0082
	.zero		2


//--------------------- .nv.info                  --------------------------
	.section	.nv.info,"",@"SHT_CUDA_INFO"
	.align	4


	//----- nvinfo : EIATTR_REGCOUNT
	.align		4
        /*0000*/ 	.byte	0x04, 0x2f
        /*0002*/ 	.short	(.L_1 - .L_0)
	.align		4
.L_0:
        /*0004*/ 	.word	index@(_Z15kernel_VecScalePfS_fi)
        /*0008*/ 	.word	0x0000000a


	//----- nvinfo : EIATTR_FRAME_SIZE
	.align		4
.L_1:
        /*000c*/ 	.byte	0x04, 0x11
        /*000e*/ 	.short	(.L_3 - .L_2)
	.align		4
.L_2:
        /*0010*/ 	.word	index@(_Z15kernel_VecScalePfS_fi)
        /*0014*/ 	.word	0x00000000


	//----- nvinfo : EIATTR_MIN_STACK_SIZE
	.align		4
.L_3:
        /*0018*/ 	.byte	0x04, 0x12
        /*001a*/ 	.short	(.L_5 - .L_4)
	.align		4
.L_4:
        /*001c*/ 	.word	index@(_Z15kernel_VecScalePfS_fi)
        /*0020*/ 	.word	0x00000000
.L_5:


//--------------------- .nv.compat                --------------------------
	.section	.nv.compat,"",@"SHT_CUDA_COMPAT_INFO"
	.align	4
        /*0000*/ 	.byte	0x02, 0x09, 0x00, 0x00, 0x02, 0x02, 0x01, 0x00, 0x02, 0x05, 0x05, 0x00, 0x03, 0x07, 0x01, 0x01
        /*0010*/ 	.byte	0x02, 0x03, 0x00, 0x00, 0x02, 0x06, 0x01, 0x00, 0x04, 0x0b, 0x08, 0x00, 0x09, 0x00, 0x00, 0x00
        /*0020*/ 	.byte	0x00, 0x00, 0x00, 0x00


//--------------------- .nv.info._Z15kernel_VecScalePfS_fi --------------------------
	.section	.nv.info._Z15kernel_VecScalePfS_fi,"",@"SHT_CUDA_INFO"
	.sectionflags	@""
	.align	4


	//----- nvinfo : EIATTR_CUDA_API_VERSION
	.align		4
        /*0000*/ 	.byte	0x04, 0x37
        /*0002*/ 	.short	(.L_7 - .L_6)
.L_6:
        /*0004*/ 	.word	0x00000082


	//----- nvinfo : EIATTR_KPARAM_INFO
	.align		4
.L_7:
        /*0008*/ 	.byte	0x04, 0x17
        /*000a*/ 	.short	(.L_9 - .L_8)
.L_8:
        /*000c*/ 	.word	0x00000000
        /*0010*/ 	.short	0x0003
        /*0012*/ 	.short	0x0014
        /*0014*/ 	.byte	0x00, 0xf0, 0x11, 0x00


	//----- nvinfo : EIATTR_KPARAM_INFO
	.align		4
.L_9:
        /*0018*/ 	.byte	0x04, 0x17
        /*001a*/ 	.short	(.L_11 - .L_10)
.L_10:
        /*001c*/ 	.word	0x00000000
        /*0020*/ 	.short	0x0002
        /*0022*/ 	.short	0x0010
        /*0024*/ 	.byte	0x00, 0xf0, 0x11, 0x00


	//----- nvinfo : EIATTR_KPARAM_INFO
	.align		4
.L_11:
        /*0028*/ 	.byte	0x04, 0x17
        /*002a*/ 	.short	(.L_13 - .L_12)
.L_12:
        /*002c*/ 	.word	0x00000000
        /*0030*/ 	.short	0x0001
        /*0032*/ 	.short	0x0008
        /*0034*/ 	.byte	0x00, 0xf5, 0x21, 0x00


	//----- nvinfo : EIATTR_KPARAM_INFO
	.align		4
.L_13:
        /*0038*/ 	.byte	0x04, 0x17
        /*003a*/ 	.short	(.L_15 - .L_14)
.L_14:
        /*003c*/ 	.word	0x00000000
        /*0040*/ 	.short	0x0000
        /*0042*/ 	.short	0x0000
        /*0044*/ 	.byte	0x00, 0xf5, 0x21, 0x00


	//----- nvinfo : EIATTR_SPARSE_MMA_MASK
	.align		4
.L_15:
        /*0048*/ 	.byte	0x03, 0x50
        /*004a*/ 	.short	0x0000


	//----- nvinfo : EIATTR_MAXREG_COUNT
	.align		4
        /*004c*/ 	.byte	0x03, 0x1b
        /*004e*/ 	.short	0x00ff


	//----- nvinfo : EIATTR_MERCURY_ISA_VERSION
	.align		4
        /*0050*/ 	.byte	0x03, 0x5f
        /*0052*/ 	.short	0x0101


	//----- nvinfo : EIATTR_VRC_CTA_INIT_COUNT
	.align		4
        /*0054*/ 	.byte	0x02, 0x4a
	.zero		1
	.zero		1


	//----- nvinfo : EIATTR_EXIT_INSTR_OFFSETS
	.align		4
        /*0058*/ 	.byte	0x04, 0x1c
        /*005a*/ 	.short	(.L_17 - .L_16)


	//   ....[0]....
.L_16:
        /*005c*/ 	.word	0x00000070


	//   ....[1]....
        /*0060*/ 	.word	0x00000110


	//----- nvinfo : EIATTR_CBANK_PARAM_SIZE
	.align		4
.L_17:
        /*0064*/ 	.byte	0x03, 0x19
        /*0066*/ 	.short	0x0018


	//----- nvinfo : EIATTR_PARAM_CBANK
	.align		4
        /*0068*/ 	.byte	0x04, 0x0a
        /*006a*/ 	.short	(.L_19 - .L_18)
	.align		4
.L_18:
        /*006c*/ 	.word	index@(.nv.constant0._Z15kernel_VecScalePfS_fi)
        /*0070*/ 	.short	0x0380
        /*0072*/ 	.short	0x0018


	//----- nvinfo : EIATTR_SW_WAR
	.align		4
.L_19:
        /*0074*/ 	.byte	0x04, 0x36
        /*0076*/ 	.short	(.L_21 - .L_20)
.L_20:
        /*0078*/ 	.word	0x00000008
.L_21:


//--------------------- .nv.callgraph             --------------------------
	.section	.nv.callgraph,"",@"SHT_CUDA_CALLGRAPH"
	.align	4
	.sectionentsize	8
	.align		4
        /*0000*/ 	.word	0x00000000
	.align		4
        /*0004*/ 	.word	0xffffffff
	.align		4
        /*0008*/ 	.word	0x00000000
	.align		4
        /*000c*/ 	.word	0xfffffffe
	.align		4
        /*0010*/ 	.word	0x00000000
	.align		4
        /*0014*/ 	.word	0xfffffffd
	.align		4
        /*0018*/ 	.word	0x00000000
	.align		4
        /*001c*/ 	.word	0xfffffffc


//--------------------- .text._Z15kernel_VecScalePfS_fi --------------------------
	.section	.text._Z15kernel_VecScalePfS_fi,"ax",@progbits
	.align	128
        .global         _Z15kernel_VecScalePfS_fi
        .type           _Z15kernel_VecScalePfS_fi,@function
        .size           _Z15kernel_VecScalePfS_fi,(.L_x_1 - _Z15kernel_VecScalePfS_fi)
        .other          _Z15kernel_VecScalePfS_fi,@"STO_CUDA_ENTRY STV_DEFAULT"
_Z15kernel_VecScalePfS_fi:
.text._Z15kernel_VecScalePfS_fi:
[----:B------:R-:W-:Y:S01]  /*0000*/  LDC R1, c[0x0][0x37c] ;  /* 0x0000df00ff017b82 */ /* 0x000fe20000000800 */
[----:B------:R-:W0:Y:S07]  /*0010*/  S2R R0, SR_TID.X ;  /* 0x0000000000007919 */ /* 0x000e2e0000002100 */
[----:B------:R-:W0:Y:S01]  /*0020*/  S2UR UR4, SR_CTAID.X ;  /* 0x00000000000479c3 */ /* 0x000e220000002500 */
[----:B------:R-:W1:Y:S07]  /*0030*/  LDCU UR5, c[0x0][0x394] ;  /* 0x00007280ff0577ac */ /* 0x000e6e0008000800 */
[----:B------:R-:W0:Y:S02]  /*0040*/  LDC R7, c[0x0][0x360] ;  /* 0x0000d800ff077b82 */ /* 0x000e240000000800 */
[----:B0-----:R-:W-:-:S05]  /*0050*/  IMAD R7, R7, UR4, R0 ;  /* 0x0000000407077c24 */ /* 0x001fca000f8e0200 */
[----:B-1----:R-:W-:-:S13]  /*0060*/  ISETP.GE.U32.AND P0, PT, R7, UR5, PT ;  /* 0x0000000507007c0c */ /* 0x002fda000bf06070 */
[----:B------:R-:W-:Y:S05]  /*0070*/  @P0 EXIT ;  /* 0x000000000000094d */ /* 0x000fea0003800000 */
[----:B------:R-:W0:Y:S01]  /*0080*/  LDC.64 R2, c[0x0][0x388] ;  /* 0x0000e200ff027b82 */ /* 0x000e220000000a00 */
[----:B------:R-:W1:Y:S01]  /*0090*/  LDCU.64 UR4, c[0x0][0x358] ;  /* 0x00006b00ff0477ac */ /* 0x000e620008000a00 */
[----:B------:R-:W2:Y:S06]  /*00a0*/  LDCU UR6, c[0x0][0x390] ;  /* 0x00007200ff0677ac */ /* 0x000eac0008000800 */
[----:B------:R-:W3:Y:S01]  /*00b0*/  LDC.64 R4, c[0x0][0x380] ;  /* 0x0000e000ff047b82 */ /* 0x000ee20000000a00 */
[----:B0-----:R-:W-:-:S06]  /*00c0*/  IMAD.WIDE.U32 R2, R7, 0x4, R2 ;  /* 0x0000000407027825 */ /* 0x001fcc00078e0002 */
[----:B-1----:R-:W2:Y:S01]  /*00d0*/  LDG.E R2, desc[UR4][R2.64] ;  /* 0x0000000402027981 */ /* 0x002ea2000c1e1900 */
[----:B---3--:R-:W-:-:S04]  /*00e0*/  IMAD.WIDE.U32 R4, R7, 0x4, R4 ;  /* 0x0000000407047825 */ /* 0x008fc800078e0004 */
[----:B--2---:R-:W-:-:S05]  /*00f0*/  FMUL R7, R2, UR6 ;  /* 0x0000000602077c20 */ /* 0x004fca0008400000 */
[----:B------:R-:W-:Y:S01]  /*0100*/  STG.E desc[UR4][R4.64], R7 ;  /* 0x0000000704007986 */ /* 0x000fe2000c101904 */
[----:B------:R-:W-:Y:S05]  /*0110*/  EXIT ;  /* 0x000000000000794d */ /* 0x000fea0003800000 */
.L_x_0:
[----:B------:R-:W-:-:S00]  /*0120*/  BRA `(.L_x_0) ;  /* 0xfffffffc00fc7947 */ /* 0x000fc0000383ffff */
[----:B------:R-:W-:-:S00]  /*0130*/  NOP ;  /* 0x0000000000007918 */ /* 0x000fc00000000000 */
        /* <DEDUP_REMOVED lines=12> */
.L_x_1:


//--------------------- .nv.shared.reserved.0     --------------------------
	.section	.nv.shared.reserved.0,"aw",@nobits
	.weak		__nv_reservedSMEM_offset_0_alias
	.size		__nv_reservedSMEM_offset_0_alias, 0, 64
	.other		__nv_reservedSMEM_offset_0_alias,@"STO_CUDA_RESERVED_SHARED STV_DEFAULT"
__nv_reservedSMEM_offset_0_alias:
	.zero		0
	.zero		64


//--------------------- .nv.constant0._Z15kernel_VecScalePfS_fi --------------------------
	.section	.nv.constant0._Z15kernel_VecScalePfS_fi,"a",@progbits
	.sectionflags	@""
	.align	4
.nv.constant0._Z15kernel_VecScalePfS_fi:
	.zero		920


//--------------------- SYMBOLS --------------------------

	.type		.nv.reservedSmem.offset0,@object
	.size		.nv.reservedSmem.offset0,0x4
